//
// Generated by NVIDIA NVVM Compiler
//
// Compiler Build ID: CL-36424714
// Cuda compilation tools, release 13.0, V13.0.88
// Based on NVVM 20.0.0
//

.version 9.0
.target sm_100
.address_size 64

	// .globl	_Z5PrintP4Node
.extern .func  (.param .b32 func_retval0) vprintf
(
	.param .b64 vprintf_param_0,
	.param .b64 vprintf_param_1
)
;
.global .align 8 .u64 gpu_road;
.global .align 4 .u32 start_node;
.global .align 4 .u32 end_node;
.global .align 1 .b8 $str[4] = {37, 100, 10};

.visible .entry _Z5PrintP4Node(
	.param .u64 .ptr .align 1 _Z5PrintP4Node_param_0
)
{
	.local .align 8 .b8 	__local_depot0[8];
	.reg .b64 	%SP;
	.reg .b64 	%SPL;
	.reg .b32 	%r<4>;
	.reg .b64 	%rd<7>;

	mov.u64 	%SPL, __local_depot0;
	cvta.local.u64 	%SP, %SPL;
	ld.param.u64 	%rd1, [_Z5PrintP4Node_param_0];
	cvta.to.global.u64 	%rd2, %rd1;
	add.u64 	%rd3, %SP, 0;
	add.u64 	%rd4, %SPL, 0;
	ld.global.u32 	%r1, [%rd2+83920];
	st.local.u32 	[%rd4], %r1;
	mov.u64 	%rd5, $str;
	cvta.global.u64 	%rd6, %rd5;
	{ // callseq 0, 0
	.param .b64 param0;
	st.param.b64 	[param0], %rd6;
	.param .b64 param1;
	st.param.b64 	[param1], %rd3;
	.param .b32 retval0;
	call.uni (retval0), 
	vprintf, 
	(
	param0, 
	param1
	);
	ld.param.b32 	%r2, [retval0];
	} // callseq 0
	ret;

}


// ===== COMPILED SASS (sm_100) =====

	.target	sm_100

	.elftype	@"ET_EXEC"


//--------------------- .note.nv.tkinfo           --------------------------
	.section	.note.nv.tkinfo,"",@"SHT_NOTE"
	.sectionflags	@"SHF_NOTE_NV_TKINFO"
	.tkinfo
        /*0018*/ 	.word	0x00000002
        /*0030*/ 	.string	""
        /*0030*/ 	.string	"ptxas"
        /*0030*/ 	.string	"Cuda compilation tools, release 13.0, V13.0.88"
        /*0030*/ 	.string	"Build cuda_13.0.r13.0/compiler.36424714_0"
        /*0030*/ 	.string	"-arch sm_100 -m 64 "



//--------------------- .note.nv.cuinfo           --------------------------
	.section	.note.nv.cuinfo,"",@"SHT_NOTE"
	.sectionflags	@"SHF_NOTE_NV_CUINFO"
        /*0018*/ 	.short	0x0002
        /*001a*/ 	.short	0x0064
        /*001c*/ 	.short	0x0082
	.zero		2


//--------------------- .nv.info                  --------------------------
	.section	.nv.info,"",@"SHT_CUDA_INFO"
	.align	4


	//----- nvinfo : EIATTR_REGCOUNT
	.align		4
        /*0000*/ 	.byte	0x04, 0x2f
        /*0002*/ 	.short	(.L_5 - .L_4)
	.align		4
.L_4:
        /*0004*/ 	.word	index@(_Z5PrintP4Node)
        /*0008*/ 	.word	0x00000018


	//----- nvinfo : EIATTR_FRAME_SIZE
	.align		4
.L_5:
        /*000c*/ 	.byte	0x04, 0x11
        /*000e*/ 	.short	(.L_7 - .L_6)
	.align		4
.L_6:
        /*0010*/ 	.word	index@(_Z5PrintP4Node)
        /*0014*/ 	.word	0x00000008


	//----- nvinfo : EIATTR_MIN_STACK_SIZE
	.align		4
.L_7:
        /*0018*/ 	.byte	0x04, 0x12
        /*001a*/ 	.short	(.L_9 - .L_8)
	.align		4
.L_8:
        /*001c*/ 	.word	index@(_Z5PrintP4Node)
        /*0020*/ 	.word	0x00000008
.L_9:


//--------------------- .nv.compat                --------------------------
	.section	.nv.compat,"",@"SHT_CUDA_COMPAT_INFO"
	.align	4
        /*0000*/ 	.byte	0x02, 0x09, 0x00, 0x00, 0x02, 0x02, 0x01, 0x00, 0x02, 0x05, 0x05, 0x00, 0x03, 0x07, 0x01, 0x01
        /*0010*/ 	.byte	0x02, 0x03, 0x00, 0x00, 0x02, 0x06, 0x01, 0x00, 0x04, 0x0b, 0x08, 0x00, 0x09, 0x00, 0x00, 0x00
        /*0020*/ 	.byte	0x00, 0x00, 0x00, 0x00


//--------------------- .nv.info._Z5PrintP4Node   --------------------------
	.section	.nv.info._Z5PrintP4Node,"",@"SHT_CUDA_INFO"
	.sectionflags	@""
	.align	4


	//----- nvinfo : EIATTR_CUDA_API_VERSION
	.align		4
        /*0000*/ 	.byte	0x04, 0x37
        /*0002*/ 	.short	(.L_11 - .L_10)
.L_10:
        /*0004*/ 	.word	0x00000082


	//----- nvinfo : EIATTR_KPARAM_INFO
	.align		4
.L_11:
        /*0008*/ 	.byte	0x04, 0x17
        /*000a*/ 	.short	(.L_13 - .L_12)
.L_12:
        /*000c*/ 	.word	0x00000000
        /*0010*/ 	.short	0x0000
        /*0012*/ 	.short	0x0000
        /*0014*/ 	.byte	0x00, 0xf5, 0x21, 0x00


	//----- nvinfo : EIATTR_SPARSE_MMA_MASK
	.align		4
.L_13:
        /*0018*/ 	.byte	0x03, 0x50
        /*001a*/ 	.short	0x0000


	//----- nvinfo : EIATTR_MAXREG_COUNT
	.align		4
        /*001c*/ 	.byte	0x03, 0x1b
        /*001e*/ 	.short	0x00ff


	//----- nvinfo : EIATTR_EXTERNS
	.align		4
        /*0020*/ 	.byte	0x04, 0x0f
        /*0022*/ 	.short	(.L_15 - .L_14)


	//   ....[0]....
	.align		4
.L_14:
        /*0024*/ 	.word	index@(vprintf)


	//----- nvinfo : EIATTR_MERCURY_ISA_VERSION
	.align		4
.L_15:
        /*0028*/ 	.byte	0x03, 0x5f
        /*002a*/ 	.short	0x0101


	//----- nvinfo : EIATTR_VRC_CTA_INIT_COUNT
	.align		4
        /*002c*/ 	.byte	0x02, 0x4a
	.zero		1
	.zero		1


	//----- nvinfo : EIATTR_SYSCALL_OFFSETS
	.align		4
        /*0030*/ 	.byte	0x04, 0x46
        /*0032*/ 	.short	(.L_17 - .L_16)


	//   ....[0]....
.L_16:
        /*0034*/ 	.word	0x00000100


	//----- nvinfo : EIATTR_EXIT_INSTR_OFFSETS
	.align		4
.L_17:
        /*0038*/ 	.byte	0x04, 0x1c
        /*003a*/ 	.short	(.L_19 - .L_18)


	//   ....[0]....
.L_18:
        /*003c*/ 	.word	0x00000110


	//----- nvinfo : EIATTR_CBANK_PARAM_SIZE
	.align		4
.L_19:
        /*0040*/ 	.byte	0x03, 0x19
        /*0042*/ 	.short	0x0008


	//----- nvinfo : EIATTR_PARAM_CBANK
	.align		4
        /*0044*/ 	.byte	0x04, 0x0a
        /*0046*/ 	.short	(.L_21 - .L_20)
	.align		4
.L_20:
        /*0048*/ 	.word	index@(.nv.constant0._Z5PrintP4Node)
        /*004c*/ 	.short	0x0380
        /*004e*/ 	.short	0x0008


	//----- nvinfo : EIATTR_SW_WAR
	.align		4
.L_21:
        /*0050*/ 	.byte	0x04, 0x36
        /*0052*/ 	.short	(.L_23 - .L_22)
.L_22:
        /*0054*/ 	.word	0x00000008
.L_23:


//--------------------- .nv.callgraph             --------------------------
	.section	.nv.callgraph,"",@"SHT_CUDA_CALLGRAPH"
	.align	4
	.sectionentsize	8
	.align		4
        /*0000*/ 	.word	0x00000000
	.align		4
        /*0004*/ 	.word	0xffffffff
	.align		4
        /*0008*/ 	.word	index@(_Z5PrintP4Node)
	.align		4
        /*000c*/ 	.word	index@(vprintf)
	.align		4
        /*0010*/ 	.word	0x00000000
	.align		4
        /*0014*/ 	.word	0xfffffffe
	.align		4
        /*0018*/ 	.word	0x00000000
	.align		4
        /*001c*/ 	.word	0xfffffffd
	.align		4
        /*0020*/ 	.word	0x00000000
	.align		4
        /*0024*/ 	.word	0xfffffffc


//--------------------- .nv.constant4             --------------------------
	.section	.nv.constant4,"a",@progbits
	.align	8
	.align		8
.nv.constant4:
        /*0000*/ 	.dword	vprintf
	.align		8
        /*0008*/ 	.dword	gpu_road
	.align		8
        /*0010*/ 	.dword	start_node
	.align		8
        /*0018*/ 	.dword	end_node
	.align		8
        /*0020*/ 	.dword	$str


//--------------------- .text._Z5PrintP4Node      --------------------------
	.section	.text._Z5PrintP4Node,"ax",@progbits
	.align	128
        .global         _Z5PrintP4Node
        .type           _Z5PrintP4Node,@function
        .size           _Z5PrintP4Node,(.L_x_2 - _Z5PrintP4Node)
        .other          _Z5PrintP4Node,@"STO_CUDA_ENTRY STV_DEFAULT"
_Z5PrintP4Node:
.text._Z5PrintP4Node:
[----:B------:R-:W0:Y:S08]  /*0000*/  LDC R1, c[0x0][0x37c] ;  /* 0x0000df00ff017b82 */ /* 0x000e300000000800 */
[----:B------:R-:W1:Y:S01]  /*0010*/  LDC.64 R8, c[0x0][0x380] ;  /* 0x0000e000ff087b82 */ /* 0x000e620000000a00 */
[----:B------:R-:W1:Y:S01]  /*0020*/  LDCU.64 UR4, c[0x0][0x358] ;  /* 0x00006b00ff0477ac */ /* 0x000e620008000a00 */
[----:B0-----:R-:W-:Y:S01]  /*0030*/  VIADD R1, R1, 0xfffffff8 ;  /* 0xfffffff801017836 */ /* 0x001fe20000000000 */
[----:B------:R-:W0:Y:S01]  /*0040*/  LDCU.64 UR6, c[0x4][0x20] ;  /* 0x01000400ff0677ac */ /* 0x000e220008000a00 */
[----:B-1----:R-:W2:Y:S01]  /*0050*/  LDG.E R0, desc[UR4][R8.64+0x147d0] ;  /* 0x0147d00408007981 */ /* 0x002ea2000c1e1900 */
[----:B------:R-:W-:Y:S01]  /*0060*/  MOV R2, 0x0 ;  /* 0x0000000000027802 */ /* 0x000fe20000000f00 */
[----:B------:R-:W1:Y:S01]  /*0070*/  LDCU UR4, c[0x0][0x2f8] ;  /* 0x00005f00ff0477ac */ /* 0x000e620008000800 */
[----:B0-----:R-:W-:Y:S01]  /*0080*/  IMAD.U32 R4, RZ, RZ, UR6 ;  /* 0x00000006ff047e24 */ /* 0x001fe2000f8e00ff */
[----:B------:R-:W-:Y:S01]  /*0090*/  MOV R5, UR7 ;  /* 0x0000000700057c02 */ /* 0x000fe20008000f00 */
[----:B------:R-:W0:Y:S02]  /*00a0*/  LDCU UR5, c[0x0][0x2fc] ;  /* 0x00005f80ff0577ac */ /* 0x000e240008000800 */
[----:B------:R-:W3:Y:S01]  /*00b0*/  LDC.64 R2, c[0x4][R2] ;  /* 0x0100000002027b82 */ /* 0x000ee20000000a00 */
[----:B-1----:R-:W-:-:S05]  /*00c0*/  IADD3 R6, P0, PT, R1, UR4, RZ ;  /* 0x0000000401067c10 */ /* 0x002fca000ff1e0ff */
[----:B0-----:R-:W-:Y:S01]  /*00d0*/  IMAD.X R7, RZ, RZ, UR5, P0 ;  /* 0x00000005ff077e24 */ /* 0x001fe200080e06ff */
[----:B--23--:R0:W-:Y:S07]  /*00e0*/  STL [R1], R0 ;  /* 0x0000000001007387 */ /* 0x00c1ee0000100800 */
[----:B------:R-:W-:-:S07]  /*00f0*/  LEPC R20, `(.L_x_0) ;  /* 0x000000001014794e */ /* 0x000fce0000000000 */
[----:B0-----:R-:W-:Y:S05]  /*0100*/  CALL.ABS.NOINC R2 ;  /* 0x0000000002007343 */ /* 0x001fea0003c00000 */
.L_x_0:
[----:B------:R-:W-:Y:S05]  /*0110*/  EXIT ;  /* 0x000000000000794d */ /* 0x000fea0003800000 */
.L_x_1:
[----:B------:R-:W-:-:S00]  /*0120*/  BRA `(.L_x_1) ;  /* 0xfffffffc00fc7947 */ /* 0x000fc0000383ffff */
[----:B------:R-:W-:-:S00]  /*0130*/  NOP ;  /* 0x0000000000007918 */ /* 0x000fc00000000000 */
        /* <DEDUP_REMOVED lines=12> */
.L_x_2:


//--------------------- .nv.global.init           --------------------------
	.section	.nv.global.init,"aw",@progbits
.nv.global.init:
	.type		$str,@object
	.size		$str,(.L_3 - $str)
$str:
        /*0000*/ 	.byte	0x25, 0x64, 0x0a, 0x00
.L_3:


//--------------------- .nv.shared.reserved.0     --------------------------
	.section	.nv.shared.reserved.0,"aw",@nobits
	.weak		__nv_reservedSMEM_offset_0_alias
	.size		__nv_reservedSMEM_offset_0_alias, 0, 64
	.other		__nv_reservedSMEM_offset_0_alias,@"STO_CUDA_RESERVED_SHARED STV_DEFAULT"
__nv_reservedSMEM_offset_0_alias:
	.zero		0
	.zero		64


//--------------------- .nv.global                --------------------------
	.section	.nv.global,"aw",@nobits
	.align	8
.nv.global:
	.type		gpu_road,@object
	.size		gpu_road,(end_node - gpu_road)
gpu_road:
	.zero		8
	.type		end_node,@object
	.size		end_node,(start_node - end_node)
end_node:
	.zero		4
	.type		start_node,@object
	.size		start_node,(.L_1 - start_node)
start_node:
	.zero		4
.L_1:


//--------------------- .nv.constant0._Z5PrintP4Node --------------------------
	.section	.nv.constant0._Z5PrintP4Node,"a",@progbits
	.sectionflags	@""
	.align	4
.nv.constant0._Z5PrintP4Node:
	.zero		904


//--------------------- SYMBOLS --------------------------

	.type		.nv.reservedSmem.offset0,@object
	.size		.nv.reservedSmem.offset0,0x4
	.type		vprintf,@function
